//
// Generated by NVIDIA NVVM Compiler
//
// Compiler Build ID: CL-36424714
// Cuda compilation tools, release 13.0, V13.0.88
// Based on NVVM 20.0.0
//

.version 9.0
.target sm_100
.address_size 64

	// .globl	_Z7reduce1PfS_i
.extern .func __assertfail
(
	.param .b64 __assertfail_param_0,
	.param .b64 __assertfail_param_1,
	.param .b32 __assertfail_param_2,
	.param .b64 __assertfail_param_3,
	.param .b64 __assertfail_param_4
)
;
.global .align 1 .b8 __unnamed_1[36] = {118, 111, 105, 100, 32, 114, 101, 100, 117, 99, 101, 50, 40, 102, 108, 111, 97, 116, 32, 42, 44, 32, 102, 108, 111, 97, 116, 32, 42, 44, 32, 105, 110, 116, 41};
.global .align 1 .b8 __unnamed_2[36] = {118, 111, 105, 100, 32, 114, 101, 100, 117, 99, 101, 51, 40, 102, 108, 111, 97, 116, 32, 42, 44, 32, 102, 108, 111, 97, 116, 32, 42, 44, 32, 105, 110, 116, 41};
.extern .shared .align 16 .b8 sdata[];
.global .align 1 .b8 $str[35] = {40, 98, 108, 111, 99, 107, 68, 105, 109, 46, 120, 32, 38, 32, 40, 98, 108, 111, 99, 107, 68, 105, 109, 46, 120, 45, 49, 41, 41, 32, 61, 61, 32, 48};
.global .align 1 .b8 $str$1[27] = {47, 116, 109, 112, 47, 115, 97, 115, 115, 95, 99, 117, 95, 109, 104, 99, 105, 112, 50, 54, 100, 47, 107, 46, 99, 117};

.visible .entry _Z7reduce1PfS_i(
	.param .u64 .ptr .align 1 _Z7reduce1PfS_i_param_0,
	.param .u64 .ptr .align 1 _Z7reduce1PfS_i_param_1,
	.param .u32 _Z7reduce1PfS_i_param_2
)
{
	.reg .pred 	%p<5>;
	.reg .b32 	%r<16>;
	.reg .b32 	%f<6>;
	.reg .b64 	%rd<9>;

	ld.param.u64 	%rd1, [_Z7reduce1PfS_i_param_0];
	ld.param.u64 	%rd2, [_Z7reduce1PfS_i_param_1];
	cvta.to.global.u64 	%rd3, %rd2;
	mov.u32 	%r1, %tid.x;
	mov.u32 	%r2, %ctaid.x;
	mov.u32 	%r3, %ntid.x;
	mad.lo.s32 	%r7, %r2, %r3, %r1;
	mul.wide.s32 	%rd4, %r7, 4;
	add.s64 	%rd5, %rd3, %rd4;
	ld.global.f32 	%f1, [%rd5];
	shl.b32 	%r8, %r1, 2;
	mov.u32 	%r9, sdata;
	add.s32 	%r4, %r9, %r8;
	st.shared.f32 	[%r4], %f1;
	bar.sync 	0;
	setp.lt.u32 	%p1, %r3, 2;
	@%p1 bra 	$L__BB0_5;
	mov.b32 	%r15, 1;
$L__BB0_2:
	shl.b32 	%r6, %r15, 1;
	add.s32 	%r11, %r6, -1;
	and.b32  	%r12, %r11, %r1;
	setp.ne.s32 	%p2, %r12, 0;
	@%p2 bra 	$L__BB0_4;
	shl.b32 	%r13, %r15, 2;
	add.s32 	%r14, %r4, %r13;
	ld.shared.f32 	%f2, [%r14];
	ld.shared.f32 	%f3, [%r4];
	add.f32 	%f4, %f2, %f3;
	st.shared.f32 	[%r4], %f4;
$L__BB0_4:
	bar.sync 	0;
	setp.lt.u32 	%p3, %r6, %r3;
	mov.u32 	%r15, %r6;
	@%p3 bra 	$L__BB0_2;
$L__BB0_5:
	setp.ne.s32 	%p4, %r1, 0;
	@%p4 bra 	$L__BB0_7;
	ld.shared.f32 	%f5, [sdata];
	cvta.to.global.u64 	%rd6, %rd1;
	mul.wide.u32 	%rd7, %r2, 4;
	add.s64 	%rd8, %rd6, %rd7;
	st.global.f32 	[%rd8], %f5;
$L__BB0_7:
	ret;

}
	// .globl	_Z7reduce2PfS_i
.visible .entry _Z7reduce2PfS_i(
	.param .u64 .ptr .align 1 _Z7reduce2PfS_i_param_0,
	.param .u64 .ptr .align 1 _Z7reduce2PfS_i_param_1,
	.param .u32 _Z7reduce2PfS_i_param_2
)
{
	.reg .pred 	%p<6>;
	.reg .b32 	%r<15>;
	.reg .b32 	%f<6>;
	.reg .b64 	%rd<15>;

	ld.param.u64 	%rd1, [_Z7reduce2PfS_i_param_0];
	ld.param.u64 	%rd2, [_Z7reduce2PfS_i_param_1];
	cvta.to.global.u64 	%rd3, %rd2;
	mov.u32 	%r1, %tid.x;
	mov.u32 	%r2, %ctaid.x;
	mov.u32 	%r14, %ntid.x;
	mad.lo.s32 	%r7, %r2, %r14, %r1;
	mul.wide.s32 	%rd4, %r7, 4;
	add.s64 	%rd5, %rd3, %rd4;
	ld.global.f32 	%f1, [%rd5];
	shl.b32 	%r8, %r1, 2;
	mov.u32 	%r9, sdata;
	add.s32 	%r4, %r9, %r8;
	st.shared.f32 	[%r4], %f1;
	bar.sync 	0;
	add.s32 	%r10, %r14, -1;
	and.b32  	%r11, %r14, %r10;
	setp.eq.s32 	%p1, %r11, 0;
	@%p1 bra 	$L__BB1_2;
	mov.u64 	%rd6, $str;
	cvta.global.u64 	%rd7, %rd6;
	mov.u64 	%rd8, $str$1;
	cvta.global.u64 	%rd9, %rd8;
	mov.u64 	%rd10, __unnamed_1;
	cvta.global.u64 	%rd11, %rd10;
	{ // callseq 0, 0
	.param .b64 param0;
	st.param.b64 	[param0], %rd7;
	.param .b64 param1;
	st.param.b64 	[param1], %rd9;
	.param .b32 param2;
	st.param.b32 	[param2], 48;
	.param .b64 param3;
	st.param.b64 	[param3], %rd11;
	.param .b64 param4;
	st.param.b64 	[param4], 1;
	call.uni 
	__assertfail, 
	(
	param0, 
	param1, 
	param2, 
	param3, 
	param4
	);
	} // callseq 0
$L__BB1_2:
	setp.lt.u32 	%p2, %r14, 2;
	@%p2 bra 	$L__BB1_6;
$L__BB1_3:
	shr.u32 	%r6, %r14, 1;
	setp.ge.u32 	%p3, %r1, %r6;
	@%p3 bra 	$L__BB1_5;
	shl.b32 	%r12, %r6, 2;
	add.s32 	%r13, %r4, %r12;
	ld.shared.f32 	%f2, [%r13];
	ld.shared.f32 	%f3, [%r4];
	add.f32 	%f4, %f2, %f3;
	st.shared.f32 	[%r4], %f4;
$L__BB1_5:
	bar.sync 	0;
	setp.gt.u32 	%p4, %r14, 3;
	mov.u32 	%r14, %r6;
	@%p4 bra 	$L__BB1_3;
$L__BB1_6:
	setp.ne.s32 	%p5, %r1, 0;
	@%p5 bra 	$L__BB1_8;
	ld.shared.f32 	%f5, [sdata];
	cvta.to.global.u64 	%rd12, %rd1;
	mul.wide.u32 	%rd13, %r2, 4;
	add.s64 	%rd14, %rd12, %rd13;
	st.global.f32 	[%rd14], %f5;
$L__BB1_8:
	ret;

}
	// .globl	_Z7reduce3PfS_i
.visible .entry _Z7reduce3PfS_i(
	.param .u64 .ptr .align 1 _Z7reduce3PfS_i_param_0,
	.param .u64 .ptr .align 1 _Z7reduce3PfS_i_param_1,
	.param .u32 _Z7reduce3PfS_i_param_2
)
{
	.reg .pred 	%p<8>;
	.reg .b32 	%r<22>;
	.reg .b32 	%f<10>;
	.reg .b64 	%rd<15>;

	ld.param.u64 	%rd2, [_Z7reduce3PfS_i_param_0];
	ld.param.u64 	%rd3, [_Z7reduce3PfS_i_param_1];
	ld.param.u32 	%r11, [_Z7reduce3PfS_i_param_2];
	mov.u32 	%r1, %tid.x;
	mov.u32 	%r2, %ctaid.x;
	mov.u32 	%r21, %ntid.x;
	mad.lo.s32 	%r20, %r2, %r21, %r1;
	shl.b32 	%r12, %r1, 2;
	mov.u32 	%r13, sdata;
	add.s32 	%r5, %r13, %r12;
	mov.b32 	%r14, 0;
	st.shared.u32 	[%r5], %r14;
	setp.ge.s32 	%p1, %r20, %r11;
	@%p1 bra 	$L__BB2_4;
	mov.u32 	%r15, %nctaid.x;
	mul.lo.s32 	%r6, %r15, %r21;
	cvta.to.global.u64 	%rd1, %rd3;
	mov.f32 	%f9, 0f00000000;
$L__BB2_2:
	mul.wide.s32 	%rd4, %r20, 4;
	add.s64 	%rd5, %rd1, %rd4;
	ld.global.f32 	%f4, [%rd5];
	add.f32 	%f9, %f4, %f9;
	add.s32 	%r20, %r20, %r6;
	setp.lt.s32 	%p2, %r20, %r11;
	@%p2 bra 	$L__BB2_2;
	st.shared.f32 	[%r5], %f9;
$L__BB2_4:
	bar.sync 	0;
	add.s32 	%r16, %r21, -1;
	and.b32  	%r17, %r21, %r16;
	setp.eq.s32 	%p3, %r17, 0;
	@%p3 bra 	$L__BB2_6;
	mov.u64 	%rd6, $str;
	cvta.global.u64 	%rd7, %rd6;
	mov.u64 	%rd8, $str$1;
	cvta.global.u64 	%rd9, %rd8;
	mov.u64 	%rd10, __unnamed_2;
	cvta.global.u64 	%rd11, %rd10;
	{ // callseq 1, 0
	.param .b64 param0;
	st.param.b64 	[param0], %rd7;
	.param .b64 param1;
	st.param.b64 	[param1], %rd9;
	.param .b32 param2;
	st.param.b32 	[param2], 77;
	.param .b64 param3;
	st.param.b64 	[param3], %rd11;
	.param .b64 param4;
	st.param.b64 	[param4], 1;
	call.uni 
	__assertfail, 
	(
	param0, 
	param1, 
	param2, 
	param3, 
	param4
	);
	} // callseq 1
$L__BB2_6:
	setp.lt.u32 	%p4, %r21, 2;
	@%p4 bra 	$L__BB2_10;
$L__BB2_7:
	shr.u32 	%r10, %r21, 1;
	setp.ge.u32 	%p5, %r1, %r10;
	@%p5 bra 	$L__BB2_9;
	shl.b32 	%r18, %r10, 2;
	add.s32 	%r19, %r5, %r18;
	ld.shared.f32 	%f5, [%r19];
	ld.shared.f32 	%f6, [%r5];
	add.f32 	%f7, %f5, %f6;
	st.shared.f32 	[%r5], %f7;
$L__BB2_9:
	bar.sync 	0;
	setp.gt.u32 	%p6, %r21, 3;
	mov.u32 	%r21, %r10;
	@%p6 bra 	$L__BB2_7;
$L__BB2_10:
	setp.ne.s32 	%p7, %r1, 0;
	@%p7 bra 	$L__BB2_12;
	ld.shared.f32 	%f8, [sdata];
	cvta.to.global.u64 	%rd12, %rd2;
	mul.wide.u32 	%rd13, %r2, 4;
	add.s64 	%rd14, %rd12, %rd13;
	st.global.f32 	[%rd14], %f8;
$L__BB2_12:
	ret;

}


// ===== COMPILED SASS (sm_100) =====

	.target	sm_100

	.elftype	@"ET_EXEC"


//--------------------- .note.nv.tkinfo           --------------------------
	.section	.note.nv.tkinfo,"",@"SHT_NOTE"
	.sectionflags	@"SHF_NOTE_NV_TKINFO"
	.tkinfo
        /*0018*/ 	.word	0x00000002
        /*0030*/ 	.string	""
        /*0030*/ 	.string	"ptxas"
        /*0030*/ 	.string	"Cuda compilation tools, release 13.0, V13.0.88"
        /*0030*/ 	.string	"Build cuda_13.0.r13.0/compiler.36424714_0"
        /*0030*/ 	.string	"-arch sm_100 -m 64 "



//--------------------- .note.nv.cuinfo           --------------------------
	.section	.note.nv.cuinfo,"",@"SHT_NOTE"
	.sectionflags	@"SHF_NOTE_NV_CUINFO"
        /*0018*/ 	.short	0x0002
        /*001a*/ 	.short	0x0064
        /*001c*/ 	.short	0x0082
	.zero		2


//--------------------- .nv.info                  --------------------------
	.section	.nv.info,"",@"SHT_CUDA_INFO"
	.align	4


	//----- nvinfo : EIATTR_REGCOUNT
	.align		4
        /*0000*/ 	.byte	0x04, 0x2f
        /*0002*/ 	.short	(.L_5 - .L_4)
	.align		4
.L_4:
        /*0004*/ 	.word	index@(_Z7reduce1PfS_i)
        /*0008*/ 	.word	0x0000000b


	//----- nvinfo : EIATTR_FRAME_SIZE
	.align		4
.L_5:
        /*000c*/ 	.byte	0x04, 0x11
        /*000e*/ 	.short	(.L_7 - .L_6)
	.align		4
.L_6:
        /*0010*/ 	.word	index@(_Z7reduce1PfS_i)
        /*0014*/ 	.word	0x00000000


	//----- nvinfo : EIATTR_REGCOUNT
	.align		4
.L_7:
        /*0018*/ 	.byte	0x04, 0x2f
        /*001a*/ 	.short	(.L_9 - .L_8)
	.align		4
.L_8:
        /*001c*/ 	.word	index@(_Z7reduce2PfS_i)
        /*0020*/ 	.word	0x00000018


	//----- nvinfo : EIATTR_FRAME_SIZE
	.align		4
.L_9:
        /*0024*/ 	.byte	0x04, 0x11
        /*0026*/ 	.short	(.L_11 - .L_10)
	.align		4
.L_10:
        /*0028*/ 	.word	index@(_Z7reduce2PfS_i)
        /*002c*/ 	.word	0x00000000


	//----- nvinfo : EIATTR_REGCOUNT
	.align		4
.L_11:
        /*0030*/ 	.byte	0x04, 0x2f
        /*0032*/ 	.short	(.L_13 - .L_12)
	.align		4
.L_12:
        /*0034*/ 	.word	index@(_Z7reduce3PfS_i)
        /*0038*/ 	.word	0x00000018


	//----- nvinfo : EIATTR_FRAME_SIZE
	.align		4
.L_13:
        /*003c*/ 	.byte	0x04, 0x11
        /*003e*/ 	.short	(.L_15 - .L_14)
	.align		4
.L_14:
        /*0040*/ 	.word	index@(_Z7reduce3PfS_i)
        /*0044*/ 	.word	0x00000000


	//----- nvinfo : EIATTR_MIN_STACK_SIZE
	.align		4
.L_15:
        /*0048*/ 	.byte	0x04, 0x12
        /*004a*/ 	.short	(.L_17 - .L_16)
	.align		4
.L_16:
        /*004c*/ 	.word	index@(_Z7reduce3PfS_i)
        /*0050*/ 	.word	0x00000000


	//----- nvinfo : EIATTR_MIN_STACK_SIZE
	.align		4
.L_17:
        /*0054*/ 	.byte	0x04, 0x12
        /*0056*/ 	.short	(.L_19 - .L_18)
	.align		4
.L_18:
        /*0058*/ 	.word	index@(_Z7reduce2PfS_i)
        /*005c*/ 	.word	0x00000000


	//----- nvinfo : EIATTR_MIN_STACK_SIZE
	.align		4
.L_19:
        /*0060*/ 	.byte	0x04, 0x12
        /*0062*/ 	.short	(.L_21 - .L_20)
	.align		4
.L_20:
        /*0064*/ 	.word	index@(_Z7reduce1PfS_i)
        /*0068*/ 	.word	0x00000000
.L_21:


//--------------------- .nv.compat                --------------------------
	.section	.nv.compat,"",@"SHT_CUDA_COMPAT_INFO"
	.align	4
        /*0000*/ 	.byte	0x02, 0x09, 0x00, 0x00, 0x02, 0x02, 0x01, 0x00, 0x02, 0x05, 0x05, 0x00, 0x03, 0x07, 0x01, 0x01
        /*0010*/ 	.byte	0x02, 0x03, 0x00, 0x00, 0x02, 0x06, 0x01, 0x00, 0x04, 0x0b, 0x08, 0x00, 0x09, 0x00, 0x00, 0x00
        /*0020*/ 	.byte	0x00, 0x00, 0x00, 0x00


//--------------------- .nv.info._Z7reduce3PfS_i  --------------------------
	.section	.nv.info._Z7reduce3PfS_i,"",@"SHT_CUDA_INFO"
	.sectionflags	@""
	.align	4


	//----- nvinfo : EIATTR_CUDA_API_VERSION
	.align		4
        /*0000*/ 	.byte	0x04, 0x37
        /*0002*/ 	.short	(.L_23 - .L_22)
.L_22:
        /*0004*/ 	.word	0x00000082


	//----- nvinfo : EIATTR_KPARAM_INFO
	.align		4
.L_23:
        /*0008*/ 	.byte	0x04, 0x17
        /*000a*/ 	.short	(.L_25 - .L_24)
.L_24:
        /*000c*/ 	.word	0x00000000
        /*0010*/ 	.short	0x0002
        /*0012*/ 	.short	0x0010
        /*0014*/ 	.byte	0x00, 0xf0, 0x11, 0x00


	//----- nvinfo : EIATTR_KPARAM_INFO
	.align		4
.L_25:
        /*0018*/ 	.byte	0x04, 0x17
        /*001a*/ 	.short	(.L_27 - .L_26)
.L_26:
        /*001c*/ 	.word	0x00000000
        /*0020*/ 	.short	0x0001
        /*0022*/ 	.short	0x0008
        /*0024*/ 	.byte	0x00, 0xf5, 0x21, 0x00


	//----- nvinfo : EIATTR_KPARAM_INFO
	.align		4
.L_27:
        /*0028*/ 	.byte	0x04, 0x17
        /*002a*/ 	.short	(.L_29 - .L_28)
.L_28:
        /*002c*/ 	.word	0x00000000
        /*0030*/ 	.short	0x0000
        /*0032*/ 	.short	0x0000
        /*0034*/ 	.byte	0x00, 0xf5, 0x21, 0x00


	//----- nvinfo : EIATTR_SPARSE_MMA_MASK
	.align		4
.L_29:
        /*0038*/ 	.byte	0x03, 0x50
        /*003a*/ 	.short	0x0000


	//----- nvinfo : EIATTR_MAXREG_COUNT
	.align		4
        /*003c*/ 	.byte	0x03, 0x1b
        /*003e*/ 	.short	0x00ff


	//----- nvinfo : EIATTR_NUM_BARRIERS
	.align		4
        /*0040*/ 	.byte	0x02, 0x4c
        /*0042*/ 	.byte	0x01
	.zero		1


	//----- nvinfo : EIATTR_EXTERNS
	.align		4
        /*0044*/ 	.byte	0x04, 0x0f
        /*0046*/ 	.short	(.L_31 - .L_30)


	//   ....[0]....
	.align		4
.L_30:
        /*0048*/ 	.word	index@(__assertfail)


	//----- nvinfo : EIATTR_MERCURY_ISA_VERSION
	.align		4
.L_31:
        /*004c*/ 	.byte	0x03, 0x5f
        /*004e*/ 	.short	0x0101


	//----- nvinfo : EIATTR_VRC_CTA_INIT_COUNT
	.align		4
        /*0050*/ 	.byte	0x02, 0x4a
	.zero		1
	.zero		1


	//----- nvinfo : EIATTR_SYSCALL_OFFSETS
	.align		4
        /*0054*/ 	.byte	0x04, 0x46
        /*0056*/ 	.short	(.L_33 - .L_32)


	//   ....[0]....
.L_32:
        /*0058*/ 	.word	0x00000310


	//----- nvinfo : EIATTR_EXIT_INSTR_OFFSETS
	.align		4
.L_33:
        /*005c*/ 	.byte	0x04, 0x1c
        /*005e*/ 	.short	(.L_35 - .L_34)


	//   ....[0]....
.L_34:
        /*0060*/ 	.word	0x00000410


	//   ....[1]....
        /*0064*/ 	.word	0x00000490


	//----- nvinfo : EIATTR_CRS_STACK_SIZE
	.align		4
.L_35:
        /*0068*/ 	.byte	0x04, 0x1e
        /*006a*/ 	.short	(.L_37 - .L_36)
.L_36:
        /*006c*/ 	.word	0x00000000


	//----- nvinfo : EIATTR_CBANK_PARAM_SIZE
	.align		4
.L_37:
        /*0070*/ 	.byte	0x03, 0x19
        /*0072*/ 	.short	0x0014


	//----- nvinfo : EIATTR_PARAM_CBANK
	.align		4
        /*0074*/ 	.byte	0x04, 0x0a
        /*0076*/ 	.short	(.L_39 - .L_38)
	.align		4
.L_38:
        /*0078*/ 	.word	index@(.nv.constant0._Z7reduce3PfS_i)
        /*007c*/ 	.short	0x0380
        /*007e*/ 	.short	0x0014


	//----- nvinfo : EIATTR_SW_WAR
	.align		4
.L_39:
        /*0080*/ 	.byte	0x04, 0x36
        /*0082*/ 	.short	(.L_41 - .L_40)
.L_40:
        /*0084*/ 	.word	0x00000008
.L_41:


//--------------------- .nv.info._Z7reduce2PfS_i  --------------------------
	.section	.nv.info._Z7reduce2PfS_i,"",@"SHT_CUDA_INFO"
	.sectionflags	@""
	.align	4


	//----- nvinfo : EIATTR_CUDA_API_VERSION
	.align		4
        /*0000*/ 	.byte	0x04, 0x37
        /*0002*/ 	.short	(.L_43 - .L_42)
.L_42:
        /*0004*/ 	.word	0x00000082


	//----- nvinfo : EIATTR_KPARAM_INFO
	.align		4
.L_43:
        /*0008*/ 	.byte	0x04, 0x17
        /*000a*/ 	.short	(.L_45 - .L_44)
.L_44:
        /*000c*/ 	.word	0x00000000
        /*0010*/ 	.short	0x0002
        /*0012*/ 	.short	0x0010
        /*0014*/ 	.byte	0x00, 0xf0, 0x11, 0x00


	//----- nvinfo : EIATTR_KPARAM_INFO
	.align		4
.L_45:
        /*0018*/ 	.byte	0x04, 0x17
        /*001a*/ 	.short	(.L_47 - .L_46)
.L_46:
        /*001c*/ 	.word	0x00000000
        /*0020*/ 	.short	0x0001
        /*0022*/ 	.short	0x0008
        /*0024*/ 	.byte	0x00, 0xf5, 0x21, 0x00


	//----- nvinfo : EIATTR_KPARAM_INFO
	.align		4
.L_47:
        /*0028*/ 	.byte	0x04, 0x17
        /*002a*/ 	.short	(.L_49 - .L_48)
.L_48:
        /*002c*/ 	.word	0x00000000
        /*0030*/ 	.short	0x0000
        /*0032*/ 	.short	0x0000
        /*0034*/ 	.byte	0x00, 0xf5, 0x21, 0x00


	//----- nvinfo : EIATTR_SPARSE_MMA_MASK
	.align		4
.L_49:
        /*0038*/ 	.byte	0x03, 0x50
        /*003a*/ 	.short	0x0000


	//----- nvinfo : EIATTR_MAXREG_COUNT
	.align		4
        /*003c*/ 	.byte	0x03, 0x1b
        /*003e*/ 	.short	0x00ff


	//----- nvinfo : EIATTR_NUM_BARRIERS
	.align		4
        /*0040*/ 	.byte	0x02, 0x4c
        /*0042*/ 	.byte	0x01
	.zero		1


	//----- nvinfo : EIATTR_EXTERNS
	.align		4
        /*0044*/ 	.byte	0x04, 0x0f
        /*0046*/ 	.short	(.L_51 - .L_50)


	//   ....[0]....
	.align		4
.L_50:
        /*0048*/ 	.word	index@(__assertfail)


	//----- nvinfo : EIATTR_MERCURY_ISA_VERSION
	.align		4
.L_51:
        /*004c*/ 	.byte	0x03, 0x5f
        /*004e*/ 	.short	0x0101


	//----- nvinfo : EIATTR_VRC_CTA_INIT_COUNT
	.align		4
        /*0050*/ 	.byte	0x02, 0x4a
	.zero		1
	.zero		1


	//----- nvinfo : EIATTR_SYSCALL_OFFSETS
	.align		4
        /*0054*/ 	.byte	0x04, 0x46
        /*0056*/ 	.short	(.L_53 - .L_52)


	//   ....[0]....
.L_52:
        /*0058*/ 	.word	0x00000220


	//----- nvinfo : EIATTR_EXIT_INSTR_OFFSETS
	.align		4
.L_53:
        /*005c*/ 	.byte	0x04, 0x1c
        /*005e*/ 	.short	(.L_55 - .L_54)


	//   ....[0]....
.L_54:
        /*0060*/ 	.word	0x00000320


	//   ....[1]....
        /*0064*/ 	.word	0x000003a0


	//----- nvinfo : EIATTR_CRS_STACK_SIZE
	.align		4
.L_55:
        /*0068*/ 	.byte	0x04, 0x1e
        /*006a*/ 	.short	(.L_57 - .L_56)
.L_56:
        /*006c*/ 	.word	0x00000000


	//----- nvinfo : EIATTR_CBANK_PARAM_SIZE
	.align		4
.L_57:
        /*0070*/ 	.byte	0x03, 0x19
        /*0072*/ 	.short	0x0014


	//----- nvinfo : EIATTR_PARAM_CBANK
	.align		4
        /*0074*/ 	.byte	0x04, 0x0a
        /*0076*/ 	.short	(.L_59 - .L_58)
	.align		4
.L_58:
        /*0078*/ 	.word	index@(.nv.constant0._Z7reduce2PfS_i)
        /*007c*/ 	.short	0x0380
        /*007e*/ 	.short	0x0014


	//----- nvinfo : EIATTR_SW_WAR
	.align		4
.L_59:
        /*0080*/ 	.byte	0x04, 0x36
        /*0082*/ 	.short	(.L_61 - .L_60)
.L_60:
        /*0084*/ 	.word	0x00000008
.L_61:


//--------------------- .nv.info._Z7reduce1PfS_i  --------------------------
	.section	.nv.info._Z7reduce1PfS_i,"",@"SHT_CUDA_INFO"
	.sectionflags	@""
	.align	4


	//----- nvinfo : EIATTR_CUDA_API_VERSION
	.align		4
        /*0000*/ 	.byte	0x04, 0x37
        /*0002*/ 	.short	(.L_63 - .L_62)
.L_62:
        /*0004*/ 	.word	0x00000082


	//----- nvinfo : EIATTR_KPARAM_INFO
	.align		4
.L_63:
        /*0008*/ 	.byte	0x04, 0x17
        /*000a*/ 	.short	(.L_65 - .L_64)
.L_64:
        /*000c*/ 	.word	0x00000000
        /*0010*/ 	.short	0x0002
        /*0012*/ 	.short	0x0010
        /*0014*/ 	.byte	0x00, 0xf0, 0x11, 0x00


	//----- nvinfo : EIATTR_KPARAM_INFO
	.align		4
.L_65:
        /*0018*/ 	.byte	0x04, 0x17
        /*001a*/ 	.short	(.L_67 - .L_66)
.L_66:
        /*001c*/ 	.word	0x00000000
        /*0020*/ 	.short	0x0001
        /*0022*/ 	.short	0x0008
        /*0024*/ 	.byte	0x00, 0xf5, 0x21, 0x00


	//----- nvinfo : EIATTR_KPARAM_INFO
	.align		4
.L_67:
        /*0028*/ 	.byte	0x04, 0x17
        /*002a*/ 	.short	(.L_69 - .L_68)
.L_68:
        /*002c*/ 	.word	0x00000000
        /*0030*/ 	.short	0x0000
        /*0032*/ 	.short	0x0000
        /*0034*/ 	.byte	0x00, 0xf5, 0x21, 0x00


	//----- nvinfo : EIATTR_SPARSE_MMA_MASK
	.align		4
.L_69:
        /*0038*/ 	.byte	0x03, 0x50
        /*003a*/ 	.short	0x0000


	//----- nvinfo : EIATTR_MAXREG_COUNT
	.align		4
        /*003c*/ 	.byte	0x03, 0x1b
        /*003e*/ 	.short	0x00ff


	//----- nvinfo : EIATTR_NUM_BARRIERS
	.align		4
        /*0040*/ 	.byte	0x02, 0x4c
        /*0042*/ 	.byte	0x01
	.zero		1


	//----- nvinfo : EIATTR_MERCURY_ISA_VERSION
	.align		4
        /*0044*/ 	.byte	0x03, 0x5f
        /*0046*/ 	.short	0x0101


	//----- nvinfo : EIATTR_VRC_CTA_INIT_COUNT
	.align		4
        /*0048*/ 	.byte	0x02, 0x4a
	.zero		1
	.zero		1


	//----- nvinfo : EIATTR_EXIT_INSTR_OFFSETS
	.align		4
        /*004c*/ 	.byte	0x04, 0x1c
        /*004e*/ 	.short	(.L_71 - .L_70)


	//   ....[0]....
.L_70:
        /*0050*/ 	.word	0x000001f0


	//   ....[1]....
        /*0054*/ 	.word	0x00000270


	//----- nvinfo : EIATTR_CBANK_PARAM_SIZE
	.align		4
.L_71:
        /*0058*/ 	.byte	0x03, 0x19
        /*005a*/ 	.short	0x0014


	//----- nvinfo : EIATTR_PARAM_CBANK
	.align		4
        /*005c*/ 	.byte	0x04, 0x0a
        /*005e*/ 	.short	(.L_73 - .L_72)
	.align		4
.L_72:
        /*0060*/ 	.word	index@(.nv.constant0._Z7reduce1PfS_i)
        /*0064*/ 	.short	0x0380
        /*0066*/ 	.short	0x0014


	//----- nvinfo : EIATTR_SW_WAR
	.align		4
.L_73:
        /*0068*/ 	.byte	0x04, 0x36
        /*006a*/ 	.short	(.L_75 - .L_74)
.L_74:
        /*006c*/ 	.word	0x00000008
.L_75:


//--------------------- .nv.callgraph             --------------------------
	.section	.nv.callgraph,"",@"SHT_CUDA_CALLGRAPH"
	.align	4
	.sectionentsize	8
	.align		4
        /*0000*/ 	.word	0x00000000
	.align		4
        /*0004*/ 	.word	0xffffffff
	.align		4
        /*0008*/ 	.word	index@(_Z7reduce3PfS_i)
	.align		4
        /*000c*/ 	.word	index@(__assertfail)
	.align		4
        /*0010*/ 	.word	index@(_Z7reduce2PfS_i)
	.align		4
        /*0014*/ 	.word	index@(__assertfail)
	.align		4
        /*0018*/ 	.word	0x00000000
	.align		4
        /*001c*/ 	.word	0xfffffffe
	.align		4
        /*0020*/ 	.word	0x00000000
	.align		4
        /*0024*/ 	.word	0xfffffffd
	.align		4
        /*0028*/ 	.word	0x00000000
	.align		4
        /*002c*/ 	.word	0xfffffffc


//--------------------- .nv.constant4             --------------------------
	.section	.nv.constant4,"a",@progbits
	.align	8
	.align		8
.nv.constant4:
        /*0000*/ 	.dword	__assertfail
	.align		8
        /*0008*/ 	.dword	__unnamed_1
	.align		8
        /*0010*/ 	.dword	__unnamed_2
	.align		8
        /*0018*/ 	.dword	$str
	.align		8
        /*0020*/ 	.dword	$str$1


//--------------------- .text._Z7reduce3PfS_i     --------------------------
	.section	.text._Z7reduce3PfS_i,"ax",@progbits
	.align	128
        .global         _Z7reduce3PfS_i
        .type           _Z7reduce3PfS_i,@function
        .size           _Z7reduce3PfS_i,(.L_x_15 - _Z7reduce3PfS_i)
        .other          _Z7reduce3PfS_i,@"STO_CUDA_ENTRY STV_DEFAULT"
_Z7reduce3PfS_i:
.text._Z7reduce3PfS_i:
[----:B------:R-:W0:Y:S08]  /*0000*/  LDC R1, c[0x0][0x37c] ;  /* 0x0000df00ff017b82 */ /* 0x000e300000000800 */
[----:B------:R-:W1:Y:S01]  /*0010*/  S2UR UR5, SR_CgaCtaId ;  /* 0x00000000000579c3 */ /* 0x000e620000008800 */
[----:B------:R-:W2:Y:S01]  /*0020*/  S2R R19, SR_TID.X ;  /* 0x0000000000137919 */ /* 0x000ea20000002100 */
[----:B------:R-:W3:Y:S01]  /*0030*/  LDCU UR6, c[0x0][0x360] ;  /* 0x00006c00ff0677ac */ /* 0x000ee20008000800 */
[----:B------:R-:W-:Y:S01]  /*0040*/  BSSY.RECONVERGENT B0, `(.L_x_0) ;  /* 0x0000019000007945 */ /* 0x000fe20003800200 */
[----:B------:R-:W4:Y:S01]  /*0050*/  S2R R16, SR_CTAID.X ;  /* 0x0000000000107919 */ /* 0x000f220000002500 */
[----:B------:R-:W-:Y:S01]  /*0060*/  UMOV UR4, 0x400 ;  /* 0x0000040000047882 */ /* 0x000fe20000000000 */
[----:B------:R-:W0:Y:S01]  /*0070*/  LDCU.64 UR36, c[0x0][0x358] ;  /* 0x00006b00ff2477ac */ /* 0x000e220008000a00 */
[----:B---3--:R-:W-:Y:S01]  /*0080*/  IMAD.U32 R18, RZ, RZ, UR6 ;  /* 0x00000006ff127e24 */ /* 0x008fe2000f8e00ff */
[----:B-1----:R-:W-:Y:S01]  /*0090*/  ULEA UR4, UR5, UR4, 0x18 ;  /* 0x0000000405047291 */ /* 0x002fe2000f8ec0ff */
[----:B------:R-:W1:Y:S05]  /*00a0*/  LDCU UR5, c[0x0][0x390] ;  /* 0x00007200ff0577ac */ /* 0x000e6a0008000800 */
[----:B--2---:R-:W-:Y:S01]  /*00b0*/  LEA R17, R19, UR4, 0x2 ;  /* 0x0000000413117c11 */ /* 0x004fe2000f8e10ff */
[----:B----4-:R-:W-:-:S04]  /*00c0*/  IMAD R0, R16, UR6, R19 ;  /* 0x0000000610007c24 */ /* 0x010fc8000f8e0213 */
[----:B------:R2:W-:Y:S01]  /*00d0*/  STS [R17], RZ ;  /* 0x000000ff11007388 */ /* 0x0005e20000000800 */
[----:B-1----:R-:W-:-:S13]  /*00e0*/  ISETP.GE.AND P0, PT, R0, UR5, PT ;  /* 0x0000000500007c0c */ /* 0x002fda000bf06270 */
[----:B0-2---:R-:W-:Y:S05]  /*00f0*/  @P0 BRA `(.L_x_1) ;  /* 0x0000000000340947 */ /* 0x005fea0003800000 */
[----:B------:R-:W0:Y:S01]  /*0100*/  LDC.64 R4, c[0x0][0x388] ;  /* 0x0000e200ff047b82 */ /* 0x000e220000000a00 */
[----:B------:R-:W1:Y:S01]  /*0110*/  LDCU UR4, c[0x0][0x370] ;  /* 0x00006e00ff0477ac */ /* 0x000e620008000800 */
[----:B------:R-:W-:Y:S01]  /*0120*/  BSSY.RECONVERGENT B1, `(.L_x_2) ;  /* 0x0000009000017945 */ /* 0x000fe20003800200 */
[----:B------:R-:W-:Y:S02]  /*0130*/  IMAD.MOV.U32 R6, RZ, RZ, RZ ;  /* 0x000000ffff067224 */ /* 0x000fe400078e00ff */
[----:B-1----:R-:W-:-:S07]  /*0140*/  IMAD R7, R18, UR4, RZ ;  /* 0x0000000412077c24 */ /* 0x002fce000f8e02ff */
.L_x_3:
[----:B0-----:R-:W-:-:S06]  /*0150*/  IMAD.WIDE R2, R0, 0x4, R4 ;  /* 0x0000000400027825 */ /* 0x001fcc00078e0204 */
[----:B------:R-:W2:Y:S01]  /*0160*/  LDG.E R3, desc[UR36][R2.64] ;  /* 0x0000002402037981 */ /* 0x000ea2000c1e1900 */
[----:B------:R-:W-:-:S04]  /*0170*/  IADD3 R0, PT, PT, R7, R0, RZ ;  /* 0x0000000007007210 */ /* 0x000fc80007ffe0ff */
[----:B------:R-:W-:Y:S01]  /*0180*/  ISETP.GE.AND P0, PT, R0, UR5, PT ;  /* 0x0000000500007c0c */ /* 0x000fe2000bf06270 */
[----:B--2---:R-:W-:-:S12]  /*0190*/  FADD R6, R3, R6 ;  /* 0x0000000603067221 */ /* 0x004fd80000000000 */
[----:B------:R-:W-:Y:S05]  /*01a0*/  @!P0 BRA `(.L_x_3) ;  /* 0xfffffffc00e88947 */ /* 0x000fea000383ffff */
[----:B------:R-:W-:Y:S05]  /*01b0*/  BSYNC.RECONVERGENT B1 ;  /* 0x0000000000017941 */ /* 0x000fea0003800200 */
.L_x_2:
[----:B------:R0:W-:Y:S02]  /*01c0*/  STS [R17], R6 ;  /* 0x0000000611007388 */ /* 0x0001e40000000800 */
.L_x_1:
[----:B------:R-:W-:Y:S05]  /*01d0*/  BSYNC.RECONVERGENT B0 ;  /* 0x0000000000007941 */ /* 0x000fea0003800200 */
.L_x_0:
[C---:B------:R-:W-:Y:S01]  /*01e0*/  VIADD R3, R18.reuse, 0xffffffff ;  /* 0xffffffff12037836 */ /* 0x040fe20000000000 */
[----:B------:R-:W-:Y:S04]  /*01f0*/  BAR.SYNC.DEFER_BLOCKING 0x0 ;  /* 0x0000000000007b1d */ /* 0x000fe80000010000 */
[----:B------:R-:W-:-:S13]  /*0200*/  LOP3.LUT P0, RZ, R18, R3, RZ, 0xc0, !PT ;  /* 0x0000000312ff7212 */ /* 0x000fda000780c0ff */
[----:B------:R-:W-:Y:S05]  /*0210*/  @!P0 BRA `(.L_x_4) ;  /* 0x0000000000408947 */ /* 0x000fea0003800000 */
[----:B------:R-:W-:Y:S01]  /*0220*/  MOV R2, 0x0 ;  /* 0x0000000000027802 */ /* 0x000fe20000000f00 */
[----:B------:R-:W1:Y:S01]  /*0230*/  LDCU.64 UR4, c[0x4][0x18] ;  /* 0x01000300ff0477ac */ /* 0x000e620008000a00 */
[----:B------:R-:W-:Y:S02]  /*0240*/  HFMA2 R8, -RZ, RZ, 0, 4.589557647705078125e-06 ;  /* 0x0000004dff087431 */ /* 0x000fe400000001ff */
[----:B------:R-:W-:Y:S01]  /*0250*/  IMAD.MOV.U32 R12, RZ, RZ, 0x1 ;  /* 0x00000001ff0c7424 */ /* 0x000fe200078e00ff */
[----:B------:R-:W-:Y:S01]  /*0260*/  MOV R13, RZ ;  /* 0x000000ff000d7202 */ /* 0x000fe20000000f00 */
[----:B------:R-:W0:Y:S01]  /*0270*/  LDCU.64 UR6, c[0x4][0x20] ;  /* 0x01000400ff0677ac */ /* 0x000e220008000a00 */
[----:B------:R-:W2:Y:S01]  /*0280*/  LDC.64 R2, c[0x4][R2] ;  /* 0x0100000002027b82 */ /* 0x000ea20000000a00 */
[----:B------:R-:W3:Y:S01]  /*0290*/  LDCU.64 UR8, c[0x4][0x10] ;  /* 0x01000200ff0877ac */ /* 0x000ee20008000a00 */
[----:B-1----:R-:W-:Y:S01]  /*02a0*/  IMAD.U32 R4, RZ, RZ, UR4 ;  /* 0x00000004ff047e24 */ /* 0x002fe2000f8e00ff */
[----:B------:R-:W-:Y:S01]  /*02b0*/  MOV R5, UR5 ;  /* 0x0000000500057c02 */ /* 0x000fe20008000f00 */
[----:B0-----:R-:W-:-:S02]  /*02c0*/  IMAD.U32 R6, RZ, RZ, UR6 ;  /* 0x00000006ff067e24 */ /* 0x001fc4000f8e00ff */
[----:B------:R-:W-:Y:S01]  /*02d0*/  IMAD.U32 R7, RZ, RZ, UR7 ;  /* 0x00000007ff077e24 */ /* 0x000fe2000f8e00ff */
[----:B---3--:R-:W-:Y:S01]  /*02e0*/  MOV R10, UR8 ;  /* 0x00000008000a7c02 */ /* 0x008fe20008000f00 */
[----:B------:R-:W-:-:S07]  /*02f0*/  IMAD.U32 R11, RZ, RZ, UR9 ;  /* 0x00000009ff0b7e24 */ /* 0x000fce000f8e00ff */
[----:B------:R-:W-:-:S07]  /*0300*/  LEPC R20, `(.L_x_4) ;  /* 0x000000001014794e */ /* 0x000fce0000000000 */
[----:B--2---:R-:W-:Y:S05]  /*0310*/  CALL.ABS.NOINC R2 ;  /* 0x0000000002007343 */ /* 0x004fea0003c00000 */
.L_x_4:
[----:B------:R-:W-:Y:S02]  /*0320*/  ISETP.GE.U32.AND P1, PT, R18, 0x2, PT ;  /* 0x000000021200780c */ /* 0x000fe40003f26070 */
[----:B------:R-:W-:-:S11]  /*0330*/  ISETP.NE.AND P0, PT, R19, RZ, PT ;  /* 0x000000ff1300720c */ /* 0x000fd60003f05270 */
[----:B------:R-:W-:Y:S05]  /*0340*/  @!P1 BRA `(.L_x_5) ;  /* 0x0000000000309947 */ /* 0x000fea0003800000 */
.L_x_6:
[----:B------:R-:W-:Y:S01]  /*0350*/  SHF.R.U32.HI R4, RZ, 0x1, R18 ;  /* 0x00000001ff047819 */ /* 0x000fe20000011612 */
[----:B------:R-:W-:Y:S05]  /*0360*/  WARPSYNC.ALL ;  /* 0x0000000000007948 */ /* 0x000fea0003800000 */
[----:B------:R-:W-:-:S13]  /*0370*/  ISETP.GE.U32.AND P1, PT, R19, R4, PT ;  /* 0x000000041300720c */ /* 0x000fda0003f26070 */
[----:B------:R-:W-:Y:S01]  /*0380*/  @!P1 IMAD R0, R4, 0x4, R17 ;  /* 0x0000000404009824 */ /* 0x000fe200078e0211 */
[----:B------:R-:W-:Y:S05]  /*0390*/  @!P1 LDS R3, [R17] ;  /* 0x0000000011039984 */ /* 0x000fea0000000800 */
[----:B------:R-:W1:Y:S02]  /*03a0*/  @!P1 LDS R0, [R0] ;  /* 0x0000000000009984 */ /* 0x000e640000000800 */
[----:B-1----:R-:W-:-:S05]  /*03b0*/  @!P1 FADD R2, R0, R3 ;  /* 0x0000000300029221 */ /* 0x002fca0000000000 */
[----:B------:R1:W-:Y:S01]  /*03c0*/  @!P1 STS [R17], R2 ;  /* 0x0000000211009388 */ /* 0x0003e20000000800 */
[----:B------:R-:W-:Y:S01]  /*03d0*/  BAR.SYNC.DEFER_BLOCKING 0x0 ;  /* 0x0000000000007b1d */ /* 0x000fe20000010000 */
[----:B------:R-:W-:Y:S02]  /*03e0*/  ISETP.GT.U32.AND P1, PT, R18, 0x3, PT ;  /* 0x000000031200780c */ /* 0x000fe40003f24070 */
[----:B------:R-:W-:-:S11]  /*03f0*/  MOV R18, R4 ;  /* 0x0000000400127202 */ /* 0x000fd60000000f00 */
[----:B-1----:R-:W-:Y:S05]  /*0400*/  @P1 BRA `(.L_x_6) ;  /* 0xfffffffc00d01947 */ /* 0x002fea000383ffff */
.L_x_5:
[----:B------:R-:W-:Y:S05]  /*0410*/  @P0 EXIT ;  /* 0x000000000000094d */ /* 0x000fea0003800000 */
[----:B------:R-:W1:Y:S01]  /*0420*/  S2UR UR5, SR_CgaCtaId ;  /* 0x00000000000579c3 */ /* 0x000e620000008800 */
[----:B------:R-:W-:-:S07]  /*0430*/  UMOV UR4, 0x400 ;  /* 0x0000040000047882 */ /* 0x000fce0000000000 */
[----:B------:R-:W0:Y:S01]  /*0440*/  LDC.64 R2, c[0x0][0x380] ;  /* 0x0000e000ff027b82 */ /* 0x000e220000000a00 */
[----:B-1----:R-:W-:Y:S01]  /*0450*/  ULEA UR4, UR5, UR4, 0x18 ;  /* 0x0000000405047291 */ /* 0x002fe2000f8ec0ff */
[----:B0-----:R-:W-:-:S08]  /*0460*/  IMAD.WIDE.U32 R16, R16, 0x4, R2 ;  /* 0x0000000410107825 */ /* 0x001fd000078e0002 */
[----:B------:R-:W0:Y:S04]  /*0470*/  LDS R5, [UR4] ;  /* 0x00000004ff057984 */ /* 0x000e280008000800 */
[----:B0-----:R-:W-:Y:S01]  /*0480*/  STG.E desc[UR36][R16.64], R5 ;  /* 0x0000000510007986 */ /* 0x001fe2000c101924 */
[----:B------:R-:W-:Y:S05]  /*0490*/  EXIT ;  /* 0x000000000000794d */ /* 0x000fea0003800000 */
.L_x_7:
[----:B------:R-:W-:-:S00]  /*04a0*/  BRA `(.L_x_7) ;  /* 0xfffffffc00fc7947 */ /* 0x000fc0000383ffff */
[----:B------:R-:W-:-:S00]  /*04b0*/  NOP ;  /* 0x0000000000007918 */ /* 0x000fc00000000000 */
        /* <DEDUP_REMOVED lines=12> */
.L_x_15:


//--------------------- .text._Z7reduce2PfS_i     --------------------------
	.section	.text._Z7reduce2PfS_i,"ax",@progbits
	.align	128
        .global         _Z7reduce2PfS_i
        .type           _Z7reduce2PfS_i,@function
        .size           _Z7reduce2PfS_i,(.L_x_16 - _Z7reduce2PfS_i)
        .other          _Z7reduce2PfS_i,@"STO_CUDA_ENTRY STV_DEFAULT"
_Z7reduce2PfS_i:
.text._Z7reduce2PfS_i:
[----:B------:R-:W0:Y:S01]  /*0000*/  LDC R1, c[0x0][0x37c] ;  /* 0x0000df00ff017b82 */ /* 0x000e220000000800 */
[----:B------:R-:W1:Y:S07]  /*0010*/  S2R R17, SR_TID.X ;  /* 0x0000000000117919 */ /* 0x000e6e0000002100 */
[----:B------:R-:W2:Y:S01]  /*0020*/  LDC.64 R2, c[0x0][0x388] ;  /* 0x0000e200ff027b82 */ /* 0x000ea20000000a00 */
[----:B------:R-:W1:Y:S01]  /*0030*/  LDCU UR6, c[0x0][0x360] ;  /* 0x00006c00ff0677ac */ /* 0x000e620008000800 */
[----:B------:R-:W1:Y:S01]  /*0040*/  S2R R16, SR_CTAID.X ;  /* 0x0000000000107919 */ /* 0x000e620000002500 */
[----:B------:R-:W3:Y:S01]  /*0050*/  LDCU.64 UR36, c[0x0][0x358] ;  /* 0x00006b00ff2477ac */ /* 0x000ee20008000a00 */
[----:B-1----:R-:W-:-:S04]  /*0060*/  IMAD R5, R16, UR6, R17 ;  /* 0x0000000610057c24 */ /* 0x002fc8000f8e0211 */
[----:B--2---:R-:W-:-:S06]  /*0070*/  IMAD.WIDE R2, R5, 0x4, R2 ;  /* 0x0000000405027825 */ /* 0x004fcc00078e0202 */
[----:B---3--:R-:W2:Y:S01]  /*0080*/  LDG.E R3, desc[UR36][R2.64] ;  /* 0x0000002402037981 */ /* 0x008ea2000c1e1900 */
[----:B------:R-:W1:Y:S01]  /*0090*/  S2UR UR5, SR_CgaCtaId ;  /* 0x00000000000579c3 */ /* 0x000e620000008800 */
[----:B------:R-:W-:Y:S01]  /*00a0*/  UMOV UR4, 0x400 ;  /* 0x0000040000047882 */ /* 0x000fe20000000000 */
[----:B------:R-:W-:Y:S01]  /*00b0*/  IMAD.U32 R19, RZ, RZ, UR6 ;  /* 0x00000006ff137e24 */ /* 0x000fe2000f8e00ff */
[----:B-1----:R-:W-:-:S06]  /*00c0*/  ULEA UR4, UR5, UR4, 0x18 ;  /* 0x0000000405047291 */ /* 0x002fcc000f8ec0ff */
[----:B------:R-:W-:Y:S01]  /*00d0*/  LEA R18, R17, UR4, 0x2 ;  /* 0x0000000411127c11 */ /* 0x000fe2000f8e10ff */
[----:B------:R-:W-:-:S04]  /*00e0*/  UIADD3 UR4, UPT, UPT, UR6, -0x1, URZ ;  /* 0xffffffff06047890 */ /* 0x000fc8000fffe0ff */
[----:B------:R-:W-:Y:S01]  /*00f0*/  ULOP3.LUT UP0, URZ, UR6, UR4, URZ, 0xc0, !UPT ;  /* 0x0000000406ff7292 */ /* 0x000fe2000f80c0ff */
[----:B--2---:R1:W-:Y:S01]  /*0100*/  STS [R18], R3 ;  /* 0x0000000312007388 */ /* 0x0043e20000000800 */
[----:B------:R-:W-:Y:S07]  /*0110*/  BAR.SYNC.DEFER_BLOCKING 0x0 ;  /* 0x0000000000007b1d */ /* 0x000fee0000010000 */
[----:B0-----:R-:W-:Y:S05]  /*0120*/  BRA.U !UP0, `(.L_x_8) ;  /* 0x0000000108407547 */ /* 0x001fea000b800000 */
[----:B------:R-:W-:Y:S01]  /*0130*/  MOV R2, 0x0 ;  /* 0x0000000000027802 */ /* 0x000fe20000000f00 */
[----:B------:R-:W0:Y:S01]  /*0140*/  LDCU.64 UR4, c[0x4][0x18] ;  /* 0x01000300ff0477ac */ /* 0x000e220008000a00 */
[----:B------:R-:W-:Y:S02]  /*0150*/  HFMA2 R8, -RZ, RZ, 0, 2.86102294921875e-06 ;  /* 0x00000030ff087431 */ /* 0x000fe400000001ff */
[----:B------:R-:W-:Y:S01]  /*0160*/  IMAD.MOV.U32 R12, RZ, RZ, 0x1 ;  /* 0x00000001ff0c7424 */ /* 0x000fe200078e00ff */
[----:B------:R-:W-:Y:S01]  /*0170*/  MOV R13, RZ ;  /* 0x000000ff000d7202 */ /* 0x000fe20000000f00 */
[----:B------:R-:W2:Y:S01]  /*0180*/  LDCU.64 UR6, c[0x4][0x20] ;  /* 0x01000400ff0677ac */ /* 0x000ea20008000a00 */
[----:B-1----:R-:W1:Y:S01]  /*0190*/  LDC.64 R2, c[0x4][R2] ;  /* 0x0100000002027b82 */ /* 0x002e620000000a00 */
[----:B------:R-:W3:Y:S01]  /*01a0*/  LDCU.64 UR8, c[0x4][0x8] ;  /* 0x01000100ff0877ac */ /* 0x000ee20008000a00 */
[----:B0-----:R-:W-:Y:S01]  /*01b0*/  IMAD.U32 R4, RZ, RZ, UR4 ;  /* 0x00000004ff047e24 */ /* 0x001fe2000f8e00ff */
[----:B------:R-:W-:Y:S01]  /*01c0*/  MOV R5, UR5 ;  /* 0x0000000500057c02 */ /* 0x000fe20008000f00 */
[----:B--2---:R-:W-:-:S02]  /*01d0*/  IMAD.U32 R6, RZ, RZ, UR6 ;  /* 0x00000006ff067e24 */ /* 0x004fc4000f8e00ff */
[----:B------:R-:W-:Y:S01]  /*01e0*/  IMAD.U32 R7, RZ, RZ, UR7 ;  /* 0x00000007ff077e24 */ /* 0x000fe2000f8e00ff */
[----:B---3--:R-:W-:Y:S01]  /*01f0*/  MOV R10, UR8 ;  /* 0x00000008000a7c02 */ /* 0x008fe20008000f00 */
[----:B------:R-:W-:-:S07]  /*0200*/  IMAD.U32 R11, RZ, RZ, UR9 ;  /* 0x00000009ff0b7e24 */ /* 0x000fce000f8e00ff */
[----:B------:R-:W-:-:S07]  /*0210*/  LEPC R20, `(.L_x_8) ;  /* 0x000000001014794e */ /* 0x000fce0000000000 */
[----:B-1----:R-:W-:Y:S05]  /*0220*/  CALL.ABS.NOINC R2 ;  /* 0x0000000002007343 */ /* 0x002fea0003c00000 */
.L_x_8:
[----:B------:R-:W-:Y:S02]  /*0230*/  ISETP.GE.U32.AND P1, PT, R19, 0x2, PT ;  /* 0x000000021300780c */ /* 0x000fe40003f26070 */
[----:B------:R-:W-:-:S11]  /*0240*/  ISETP.NE.AND P0, PT, R17, RZ, PT ;  /* 0x000000ff1100720c */ /* 0x000fd60003f05270 */
[----:B------:R-:W-:Y:S05]  /*0250*/  @!P1 BRA `(.L_x_9) ;  /* 0x0000000000309947 */ /* 0x000fea0003800000 */
.L_x_10:
[----:B------:R-:W-:Y:S01]  /*0260*/  SHF.R.U32.HI R2, RZ, 0x1, R19 ;  /* 0x00000001ff027819 */ /* 0x000fe20000011613 */
[----:B------:R-:W-:Y:S05]  /*0270*/  WARPSYNC.ALL ;  /* 0x0000000000007948 */ /* 0x000fea0003800000 */
[----:B------:R-:W-:-:S13]  /*0280*/  ISETP.GE.U32.AND P1, PT, R17, R2, PT ;  /* 0x000000021100720c */ /* 0x000fda0003f26070 */
[----:B------:R-:W-:Y:S01]  /*0290*/  @!P1 IMAD R0, R2, 0x4, R18 ;  /* 0x0000000402009824 */ /* 0x000fe200078e0212 */
[----:B-1----:R-:W-:Y:S05]  /*02a0*/  @!P1 LDS R3, [R18] ;  /* 0x0000000012039984 */ /* 0x002fea0000000800 */
[----:B------:R-:W0:Y:S02]  /*02b0*/  @!P1 LDS R0, [R0] ;  /* 0x0000000000009984 */ /* 0x000e240000000800 */
[----:B0-----:R-:W-:-:S05]  /*02c0*/  @!P1 FADD R3, R0, R3 ;  /* 0x0000000300039221 */ /* 0x001fca0000000000 */
[----:B------:R0:W-:Y:S01]  /*02d0*/  @!P1 STS [R18], R3 ;  /* 0x0000000312009388 */ /* 0x0001e20000000800 */
[----:B------:R-:W-:Y:S01]  /*02e0*/  BAR.SYNC.DEFER_BLOCKING 0x0 ;  /* 0x0000000000007b1d */ /* 0x000fe20000010000 */
[----:B------:R-:W-:Y:S02]  /*02f0*/  ISETP.GT.U32.AND P1, PT, R19, 0x3, PT ;  /* 0x000000031300780c */ /* 0x000fe40003f24070 */
[----:B------:R-:W-:-:S11]  /*0300*/  MOV R19, R2 ;  /* 0x0000000200137202 */ /* 0x000fd60000000f00 */
[----:B0-----:R-:W-:Y:S05]  /*0310*/  @P1 BRA `(.L_x_10) ;  /* 0xfffffffc00d01947 */ /* 0x001fea000383ffff */
.L_x_9:
[----:B------:R-:W-:Y:S05]  /*0320*/  @P0 EXIT ;  /* 0x000000000000094d */ /* 0x000fea0003800000 */
[----:B------:R-:W0:Y:S01]  /*0330*/  S2UR UR5, SR_CgaCtaId ;  /* 0x00000000000579c3 */ /* 0x000e220000008800 */
[----:B------:R-:W-:-:S07]  /*0340*/  UMOV UR4, 0x400 ;  /* 0x0000040000047882 */ /* 0x000fce0000000000 */
[----:B-1----:R-:W1:Y:S01]  /*0350*/  LDC.64 R2, c[0x0][0x380] ;  /* 0x0000e000ff027b82 */ /* 0x002e620000000a00 */
[----:B0-----:R-:W-:Y:S01]  /*0360*/  ULEA UR4, UR5, UR4, 0x18 ;  /* 0x0000000405047291 */ /* 0x001fe2000f8ec0ff */
[----:B-1----:R-:W-:-:S08]  /*0370*/  IMAD.WIDE.U32 R16, R16, 0x4, R2 ;  /* 0x0000000410107825 */ /* 0x002fd000078e0002 */
[----:B------:R-:W0:Y:S04]  /*0380*/  LDS R5, [UR4] ;  /* 0x00000004ff057984 */ /* 0x000e280008000800 */
[----:B0-----:R-:W-:Y:S01]  /*0390*/  STG.E desc[UR36][R16.64], R5 ;  /* 0x0000000510007986 */ /* 0x001fe2000c101924 */
[----:B------:R-:W-:Y:S05]  /*03a0*/  EXIT ;  /* 0x000000000000794d */ /* 0x000fea0003800000 */
.L_x_11:
        /* <DEDUP_REMOVED lines=13> */
.L_x_16:


//--------------------- .text._Z7reduce1PfS_i     --------------------------
	.section	.text._Z7reduce1PfS_i,"ax",@progbits
	.align	128
        .global         _Z7reduce1PfS_i
        .type           _Z7reduce1PfS_i,@function
        .size           _Z7reduce1PfS_i,(.L_x_17 - _Z7reduce1PfS_i)
        .other          _Z7reduce1PfS_i,@"STO_CUDA_ENTRY STV_DEFAULT"
_Z7reduce1PfS_i:
.text._Z7reduce1PfS_i:
[----:B------:R-:W-:Y:S01]  /*0000*/  LDC R1, c[0x0][0x37c] ;  /* 0x0000df00ff017b82 */ /* 0x000fe20000000800 */
[----:B------:R-:W0:Y:S07]  /*0010*/  S2R R7, SR_TID.X ;  /* 0x0000000000077919 */ /* 0x000e2e0000002100 */
[----:B------:R-:W1:Y:S01]  /*0020*/  LDC.64 R2, c[0x0][0x388] ;  /* 0x0000e200ff027b82 */ /* 0x000e620000000a00 */
[----:B------:R-:W0:Y:S01]  /*0030*/  LDCU UR8, c[0x0][0x360] ;  /* 0x00006c00ff0877ac */ /* 0x000e220008000800 */
[----:B------:R-:W0:Y:S01]  /*0040*/  S2R R6, SR_CTAID.X ;  /* 0x0000000000067919 */ /* 0x000e220000002500 */
[----:B------:R-:W2:Y:S01]  /*0050*/  LDCU.64 UR6, c[0x0][0x358] ;  /* 0x00006b00ff0677ac */ /* 0x000ea20008000a00 */
[----:B0-----:R-:W-:-:S04]  /*0060*/  IMAD R5, R6, UR8, R7 ;  /* 0x0000000806057c24 */ /* 0x001fc8000f8e0207 */
[----:B-1----:R-:W-:-:S06]  /*0070*/  IMAD.WIDE R2, R5, 0x4, R2 ;  /* 0x0000000405027825 */ /* 0x002fcc00078e0202 */
[----:B--2---:R-:W2:Y:S01]  /*0080*/  LDG.E R2, desc[UR6][R2.64] ;  /* 0x0000000602027981 */ /* 0x004ea2000c1e1900 */
[----:B------:R-:W0:Y:S01]  /*0090*/  S2UR UR5, SR_CgaCtaId ;  /* 0x00000000000579c3 */ /* 0x000e220000008800 */
[----:B------:R-:W-:Y:S01]  /*00a0*/  UMOV UR4, 0x400 ;  /* 0x0000040000047882 */ /* 0x000fe20000000000 */
[----:B------:R-:W-:Y:S01]  /*00b0*/  UISETP.GE.U32.AND UP0, UPT, UR8, 0x2, UPT ;  /* 0x000000020800788c */ /* 0x000fe2000bf06070 */
[----:B------:R-:W-:Y:S01]  /*00c0*/  ISETP.NE.AND P0, PT, R7, RZ, PT ;  /* 0x000000ff0700720c */ /* 0x000fe20003f05270 */
[----:B0-----:R-:W-:-:S06]  /*00d0*/  ULEA UR4, UR5, UR4, 0x18 ;  /* 0x0000000405047291 */ /* 0x001fcc000f8ec0ff */
[----:B------:R-:W-:-:S05]  /*00e0*/  LEA R5, R7, UR4, 0x2 ;  /* 0x0000000407057c11 */ /* 0x000fca000f8e10ff */
[----:B--2---:R0:W-:Y:S01]  /*00f0*/  STS [R5], R2 ;  /* 0x0000000205007388 */ /* 0x0041e20000000800 */
[----:B------:R-:W-:Y:S06]  /*0100*/  BAR.SYNC.DEFER_BLOCKING 0x0 ;  /* 0x0000000000007b1d */ /* 0x000fec0000010000 */
[----:B------:R-:W-:Y:S05]  /*0110*/  BRA.U !UP0, `(.L_x_12) ;  /* 0x0000000108347547 */ /* 0x000fea000b800000 */
[----:B------:R-:W-:-:S07]  /*0120*/  HFMA2 R0, -RZ, RZ, 0, 5.9604644775390625e-08 ;  /* 0x00000001ff007431 */ /* 0x000fce00000001ff */
.L_x_13:
[----:B------:R-:W-:-:S05]  /*0130*/  SHF.L.U32 R8, R0, 0x1, RZ ;  /* 0x0000000100087819 */ /* 0x000fca00000006ff */
[----:B0-----:R-:W-:-:S05]  /*0140*/  VIADD R2, R8, 0xffffffff ;  /* 0xffffffff08027836 */ /* 0x001fca0000000000 */
[----:B------:R-:W-:-:S13]  /*0150*/  LOP3.LUT P1, RZ, R2, R7, RZ, 0xc0, !PT ;  /* 0x0000000702ff7212 */ /* 0x000fda000782c0ff */
[----:B------:R-:W-:Y:S01]  /*0160*/  @!P1 LEA R2, R0, R5, 0x2 ;  /* 0x0000000500029211 */ /* 0x000fe200078e10ff */
[----:B------:R-:W-:Y:S01]  /*0170*/  @!P1 LDS R3, [R5] ;  /* 0x0000000005039984 */ /* 0x000fe20000000800 */
[----:B------:R-:W-:-:S04]  /*0180*/  IMAD.MOV.U32 R0, RZ, RZ, R8 ;  /* 0x000000ffff007224 */ /* 0x000fc800078e0008 */
[----:B------:R-:W0:Y:S02]  /*0190*/  @!P1 LDS R2, [R2] ;  /* 0x0000000002029984 */ /* 0x000e240000000800 */
[----:B0-----:R-:W-:-:S05]  /*01a0*/  @!P1 FADD R4, R2, R3 ;  /* 0x0000000302049221 */ /* 0x001fca0000000000 */
[----:B------:R1:W-:Y:S01]  /*01b0*/  @!P1 STS [R5], R4 ;  /* 0x0000000405009388 */ /* 0x0003e20000000800 */
[----:B------:R-:W-:Y:S01]  /*01c0*/  BAR.SYNC.DEFER_BLOCKING 0x0 ;  /* 0x0000000000007b1d */ /* 0x000fe20000010000 */
[----:B------:R-:W-:-:S13]  /*01d0*/  ISETP.GE.U32.AND P1, PT, R8, UR8, PT ;  /* 0x0000000808007c0c */ /* 0x000fda000bf26070 */
[----:B-1----:R-:W-:Y:S05]  /*01e0*/  @!P1 BRA `(.L_x_13) ;  /* 0xfffffffc00d09947 */ /* 0x002fea000383ffff */
.L_x_12:
[----:B------:R-:W-:Y:S05]  /*01f0*/  @P0 EXIT ;  /* 0x000000000000094d */ /* 0x000fea0003800000 */
[----:B------:R-:W1:Y:S01]  /*0200*/  S2UR UR5, SR_CgaCtaId ;  /* 0x00000000000579c3 */ /* 0x000e620000008800 */
[----:B------:R-:W-:-:S07]  /*0210*/  UMOV UR4, 0x400 ;  /* 0x0000040000047882 */ /* 0x000fce0000000000 */
[----:B0-----:R-:W0:Y:S01]  /*0220*/  LDC.64 R2, c[0x0][0x380] ;  /* 0x0000e000ff027b82 */ /* 0x001e220000000a00 */
[----:B-1----:R-:W-:Y:S01]  /*0230*/  ULEA UR4, UR5, UR4, 0x18 ;  /* 0x0000000405047291 */ /* 0x002fe2000f8ec0ff */
[----:B0-----:R-:W-:-:S08]  /*0240*/  IMAD.WIDE.U32 R2, R6, 0x4, R2 ;  /* 0x0000000406027825 */ /* 0x001fd000078e0002 */
[----:B------:R-:W0:Y:S04]  /*0250*/  LDS R5, [UR4] ;  /* 0x00000004ff057984 */ /* 0x000e280008000800 */
[----:B0-----:R-:W-:Y:S01]  /*0260*/  STG.E desc[UR6][R2.64], R5 ;  /* 0x0000000502007986 */ /* 0x001fe2000c101906 */
[----:B------:R-:W-:Y:S05]  /*0270*/  EXIT ;  /* 0x000000000000794d */ /* 0x000fea0003800000 */
.L_x_14:
        /* <DEDUP_REMOVED lines=16> */
.L_x_17:


//--------------------- .nv.global.init           --------------------------
	.section	.nv.global.init,"aw",@progbits
.nv.global.init:
	.type		$str$1,@object
	.size		$str$1,($str - $str$1)
$str$1:
        /*0000*/ 	.byte	0x2f, 0x74, 0x6d, 0x70, 0x2f, 0x73, 0x61, 0x73, 0x73, 0x5f, 0x63, 0x75, 0x5f, 0x6d, 0x68, 0x63
        /*0010*/ 	.byte	0x69, 0x70, 0x32, 0x36, 0x64, 0x2f, 0x6b, 0x2e, 0x63, 0x75, 0x00
	.type		$str,@object
	.size		$str,(__unnamed_1 - $str)
$str:
        /*001b*/ 	.byte	0x28, 0x62, 0x6c, 0x6f, 0x63, 0x6b, 0x44, 0x69, 0x6d, 0x2e, 0x78, 0x20, 0x26, 0x20, 0x28, 0x62
        /*002b*/ 	.byte	0x6c, 0x6f, 0x63, 0x6b, 0x44, 0x69, 0x6d, 0x2e, 0x78, 0x2d, 0x31, 0x29, 0x29, 0x20, 0x3d, 0x3d
        /*003b*/ 	.byte	0x20, 0x30, 0x00
	.type		__unnamed_1,@object
	.size		__unnamed_1,(__unnamed_2 - __unnamed_1)
__unnamed_1:
        /*003e*/ 	.byte	0x76, 0x6f, 0x69, 0x64, 0x20, 0x72, 0x65, 0x64, 0x75, 0x63, 0x65, 0x32, 0x28, 0x66, 0x6c, 0x6f
        /*004e*/ 	.byte	0x61, 0x74, 0x20, 0x2a, 0x2c, 0x20, 0x66, 0x6c, 0x6f, 0x61, 0x74, 0x20, 0x2a, 0x2c, 0x20, 0x69
        /*005e*/ 	.byte	0x6e, 0x74, 0x29, 0x00
	.type		__unnamed_2,@object
	.size		__unnamed_2,(.L_1 - __unnamed_2)
__unnamed_2:
        /*0062*/ 	.byte	0x76, 0x6f, 0x69, 0x64, 0x20, 0x72, 0x65, 0x64, 0x75, 0x63, 0x65, 0x33, 0x28, 0x66, 0x6c, 0x6f
        /*0072*/ 	.byte	0x61, 0x74, 0x20, 0x2a, 0x2c, 0x20, 0x66, 0x6c, 0x6f, 0x61, 0x74, 0x20, 0x2a, 0x2c, 0x20, 0x69
        /*0082*/ 	.byte	0x6e, 0x74, 0x29, 0x00
.L_1:


//--------------------- .nv.shared._Z7reduce3PfS_i --------------------------
	.section	.nv.shared._Z7reduce3PfS_i,"aw",@nobits
	.sectionflags	@""
	.align	16
	.zero		1024


//--------------------- .nv.shared.reserved.0     --------------------------
	.section	.nv.shared.reserved.0,"aw",@nobits
	.weak		__nv_reservedSMEM_offset_0_alias
	.size		__nv_reservedSMEM_offset_0_alias, 0, 64
	.other		__nv_reservedSMEM_offset_0_alias,@"STO_CUDA_RESERVED_SHARED STV_DEFAULT"
__nv_reservedSMEM_offset_0_alias:
	.zero		0
	.zero		64


//--------------------- .nv.shared._Z7reduce2PfS_i --------------------------
	.section	.nv.shared._Z7reduce2PfS_i,"aw",@nobits
	.sectionflags	@""
	.align	16
	.zero		1024


//--------------------- .nv.shared._Z7reduce1PfS_i --------------------------
	.section	.nv.shared._Z7reduce1PfS_i,"aw",@nobits
	.sectionflags	@""
	.align	16
	.zero		1024


//--------------------- .nv.constant0._Z7reduce3PfS_i --------------------------
	.section	.nv.constant0._Z7reduce3PfS_i,"a",@progbits
	.sectionflags	@""
	.align	4
.nv.constant0._Z7reduce3PfS_i:
	.zero		916


//--------------------- .nv.constant0._Z7reduce2PfS_i --------------------------
	.section	.nv.constant0._Z7reduce2PfS_i,"a",@progbits
	.sectionflags	@""
	.align	4
.nv.constant0._Z7reduce2PfS_i:
	.zero		916


//--------------------- .nv.constant0._Z7reduce1PfS_i --------------------------
	.section	.nv.constant0._Z7reduce1PfS_i,"a",@progbits
	.sectionflags	@""
	.align	4
.nv.constant0._Z7reduce1PfS_i:
	.zero		916


//--------------------- SYMBOLS --------------------------

	.type		.nv.reservedSmem.offset0,@object
	.size		.nv.reservedSmem.offset0,0x4
	.type		.nv.reservedSmem.cap,@object
	.size		.nv.reservedSmem.cap,0x4
	.type		__assertfail,@function
